//
// Generated by NVIDIA NVVM Compiler
//
// Compiler Build ID: CL-36424714
// Cuda compilation tools, release 13.0, V13.0.88
// Based on NVVM 20.0.0
//

.version 9.0
.target sm_100
.address_size 64

	// .globl	_Z18ctrl_kjyuat_kernelPfS_i

.visible .entry _Z18ctrl_kjyuat_kernelPfS_i(
	.param .u64 .ptr .align 1 _Z18ctrl_kjyuat_kernelPfS_i_param_0,
	.param .u64 .ptr .align 1 _Z18ctrl_kjyuat_kernelPfS_i_param_1,
	.param .u32 _Z18ctrl_kjyuat_kernelPfS_i_param_2
)
{
	.reg .pred 	%p<2>;
	.reg .b32 	%r<7>;
	.reg .b64 	%rd<5>;

	ld.param.u64 	%rd1, [_Z18ctrl_kjyuat_kernelPfS_i_param_1];
	ld.param.u32 	%r2, [_Z18ctrl_kjyuat_kernelPfS_i_param_2];
	mov.u32 	%r3, %ctaid.x;
	mov.u32 	%r4, %ntid.x;
	mov.u32 	%r5, %tid.x;
	mad.lo.s32 	%r1, %r3, %r4, %r5;
	setp.ge.s32 	%p1, %r1, %r2;
	@%p1 bra 	$L__BB0_2;
	cvta.to.global.u64 	%rd2, %rd1;
	mul.wide.s32 	%rd3, %r1, 4;
	add.s64 	%rd4, %rd2, %rd3;
	mov.b32 	%r6, 0;
	st.global.u32 	[%rd4], %r6;
$L__BB0_2:
	ret;

}


// ===== COMPILED SASS (sm_100) =====

	.target	sm_100

	.elftype	@"ET_EXEC"


//--------------------- .note.nv.tkinfo           --------------------------
	.section	.note.nv.tkinfo,"",@"SHT_NOTE"
	.sectionflags	@"SHF_NOTE_NV_TKINFO"
	.tkinfo
        /*0018*/ 	.word	0x00000002
        /*0030*/ 	.string	""
        /*0030*/ 	.string	"ptxas"
        /*0030*/ 	.string	"Cuda compilation tools, release 13.0, V13.0.88"
        /*0030*/ 	.string	"Build cuda_13.0.r13.0/compiler.36424714_0"
        /*0030*/ 	.string	"-arch sm_100 -m 64 "



//--------------------- .note.nv.cuinfo           --------------------------
	.section	.note.nv.cuinfo,"",@"SHT_NOTE"
	.sectionflags	@"SHF_NOTE_NV_CUINFO"
        /*0018*/ 	.short	0x0002
        /*001a*/ 	.short	0x0064
        /*001c*/ 	.short	0x0082
	.zero		2


//--------------------- .nv.info                  --------------------------
	.section	.nv.info,"",@"SHT_CUDA_INFO"
	.align	4


	//----- nvinfo : EIATTR_REGCOUNT
	.align		4
        /*0000*/ 	.byte	0x04, 0x2f
        /*0002*/ 	.short	(.L_1 - .L_0)
	.align		4
.L_0:
        /*0004*/ 	.word	index@(_Z18ctrl_kjyuat_kernelPfS_i)
        /*0008*/ 	.word	0x00000008


	//----- nvinfo : EIATTR_FRAME_SIZE
	.align		4
.L_1:
        /*000c*/ 	.byte	0x04, 0x11
        /*000e*/ 	.short	(.L_3 - .L_2)
	.align		4
.L_2:
        /*0010*/ 	.word	index@(_Z18ctrl_kjyuat_kernelPfS_i)
        /*0014*/ 	.word	0x00000000


	//----- nvinfo : EIATTR_MIN_STACK_SIZE
	.align		4
.L_3:
        /*0018*/ 	.byte	0x04, 0x12
        /*001a*/ 	.short	(.L_5 - .L_4)
	.align		4
.L_4:
        /*001c*/ 	.word	index@(_Z18ctrl_kjyuat_kernelPfS_i)
        /*0020*/ 	.word	0x00000000
.L_5:


//--------------------- .nv.compat                --------------------------
	.section	.nv.compat,"",@"SHT_CUDA_COMPAT_INFO"
	.align	4
        /*0000*/ 	.byte	0x02, 0x09, 0x00, 0x00, 0x02, 0x02, 0x01, 0x00, 0x02, 0x05, 0x05, 0x00, 0x03, 0x07, 0x01, 0x01
        /*0010*/ 	.byte	0x02, 0x03, 0x00, 0x00, 0x02, 0x06, 0x01, 0x00, 0x04, 0x0b, 0x08, 0x00, 0x09, 0x00, 0x00, 0x00
        /*0020*/ 	.byte	0x00, 0x00, 0x00, 0x00


//--------------------- .nv.info._Z18ctrl_kjyuat_kernelPfS_i --------------------------
	.section	.nv.info._Z18ctrl_kjyuat_kernelPfS_i,"",@"SHT_CUDA_INFO"
	.sectionflags	@""
	.align	4


	//----- nvinfo : EIATTR_CUDA_API_VERSION
	.align		4
        /*0000*/ 	.byte	0x04, 0x37
        /*0002*/ 	.short	(.L_7 - .L_6)
.L_6:
        /*0004*/ 	.word	0x00000082


	//----- nvinfo : EIATTR_KPARAM_INFO
	.align		4
.L_7:
        /*0008*/ 	.byte	0x04, 0x17
        /*000a*/ 	.short	(.L_9 - .L_8)
.L_8:
        /*000c*/ 	.word	0x00000000
        /*0010*/ 	.short	0x0002
        /*0012*/ 	.short	0x0010
        /*0014*/ 	.byte	0x00, 0xf0, 0x11, 0x00


	//----- nvinfo : EIATTR_KPARAM_INFO
	.align		4
.L_9:
        /*0018*/ 	.byte	0x04, 0x17
        /*001a*/ 	.short	(.L_11 - .L_10)
.L_10:
        /*001c*/ 	.word	0x00000000
        /*0020*/ 	.short	0x0001
        /*0022*/ 	.short	0x0008
        /*0024*/ 	.byte	0x00, 0xf5, 0x21, 0x00


	//----- nvinfo : EIATTR_KPARAM_INFO
	.align		4
.L_11:
        /*0028*/ 	.byte	0x04, 0x17
        /*002a*/ 	.short	(.L_13 - .L_12)
.L_12:
        /*002c*/ 	.word	0x00000000
        /*0030*/ 	.short	0x0000
        /*0032*/ 	.short	0x0000
        /*0034*/ 	.byte	0x00, 0xf5, 0x21, 0x00


	//----- nvinfo : EIATTR_SPARSE_MMA_MASK
	.align		4
.L_13:
        /*0038*/ 	.byte	0x03, 0x50
        /*003a*/ 	.short	0x0000


	//----- nvinfo : EIATTR_MAXREG_COUNT
	.align		4
        /*003c*/ 	.byte	0x03, 0x1b
        /*003e*/ 	.short	0x00ff


	//----- nvinfo : EIATTR_MERCURY_ISA_VERSION
	.align		4
        /*0040*/ 	.byte	0x03, 0x5f
        /*0042*/ 	.short	0x0101


	//----- nvinfo : EIATTR_VRC_CTA_INIT_COUNT
	.align		4
        /*0044*/ 	.byte	0x02, 0x4a
	.zero		1
	.zero		1


	//----- nvinfo : EIATTR_EXIT_INSTR_OFFSETS
	.align		4
        /*0048*/ 	.byte	0x04, 0x1c
        /*004a*/ 	.short	(.L_15 - .L_14)


	//   ....[0]....
.L_14:
        /*004c*/ 	.word	0x00000070


	//   ....[1]....
        /*0050*/ 	.word	0x000000c0


	//----- nvinfo : EIATTR_CBANK_PARAM_SIZE
	.align		4
.L_15:
        /*0054*/ 	.byte	0x03, 0x19
        /*0056*/ 	.short	0x0014


	//----- nvinfo : EIATTR_PARAM_CBANK
	.align		4
        /*0058*/ 	.byte	0x04, 0x0a
        /*005a*/ 	.short	(.L_17 - .L_16)
	.align		4
.L_16:
        /*005c*/ 	.word	index@(.nv.constant0._Z18ctrl_kjyuat_kernelPfS_i)
        /*0060*/ 	.short	0x0380
        /*0062*/ 	.short	0x0014


	//----- nvinfo : EIATTR_SW_WAR
	.align		4
.L_17:
        /*0064*/ 	.byte	0x04, 0x36
        /*0066*/ 	.short	(.L_19 - .L_18)
.L_18:
        /*0068*/ 	.word	0x00000008
.L_19:


//--------------------- .nv.callgraph             --------------------------
	.section	.nv.callgraph,"",@"SHT_CUDA_CALLGRAPH"
	.align	4
	.sectionentsize	8
	.align		4
        /*0000*/ 	.word	0x00000000
	.align		4
        /*0004*/ 	.word	0xffffffff
	.align		4
        /*0008*/ 	.word	0x00000000
	.align		4
        /*000c*/ 	.word	0xfffffffe
	.align		4
        /*0010*/ 	.word	0x00000000
	.align		4
        /*0014*/ 	.word	0xfffffffd
	.align		4
        /*0018*/ 	.word	0x00000000
	.align		4
        /*001c*/ 	.word	0xfffffffc


//--------------------- .text._Z18ctrl_kjyuat_kernelPfS_i --------------------------
	.section	.text._Z18ctrl_kjyuat_kernelPfS_i,"ax",@progbits
	.align	128
        .global         _Z18ctrl_kjyuat_kernelPfS_i
        .type           _Z18ctrl_kjyuat_kernelPfS_i,@function
        .size           _Z18ctrl_kjyuat_kernelPfS_i,(.L_x_1 - _Z18ctrl_kjyuat_kernelPfS_i)
        .other          _Z18ctrl_kjyuat_kernelPfS_i,@"STO_CUDA_ENTRY STV_DEFAULT"
_Z18ctrl_kjyuat_kernelPfS_i:
.text._Z18ctrl_kjyuat_kernelPfS_i:
[----:B------:R-:W-:Y:S01]  /*0000*/  LDC R1, c[0x0][0x37c] ;  /* 0x0000df00ff017b82 */ /* 0x000fe20000000800 */
[----:B------:R-:W0:Y:S07]  /*0010*/  S2R R0, SR_TID.X ;  /* 0x0000000000007919 */ /* 0x000e2e0000002100 */
[----:B------:R-:W0:Y:S01]  /*0020*/  S2UR UR4, SR_CTAID.X ;  /* 0x00000000000479c3 */ /* 0x000e220000002500 */
[----:B------:R-:W1:Y:S07]  /*0030*/  LDCU UR5, c[0x0][0x390] ;  /* 0x00007200ff0577ac */ /* 0x000e6e0008000800 */
[----:B------:R-:W0:Y:S02]  /*0040*/  LDC R5, c[0x0][0x360] ;  /* 0x0000d800ff057b82 */ /* 0x000e240000000800 */
[----:B0-----:R-:W-:-:S05]  /*0050*/  IMAD R5, R5, UR4, R0 ;  /* 0x0000000405057c24 */ /* 0x001fca000f8e0200 */
[----:B-1----:R-:W-:-:S13]  /*0060*/  ISETP.GE.AND P0, PT, R5, UR5, PT ;  /* 0x0000000505007c0c */ /* 0x002fda000bf06270 */
[----:B------:R-:W-:Y:S05]  /*0070*/  @P0 EXIT ;  /* 0x000000000000094d */ /* 0x000fea0003800000 */
[----:B------:R-:W0:Y:S01]  /*0080*/  LDC.64 R2, c[0x0][0x388] ;  /* 0x0000e200ff027b82 */ /* 0x000e220000000a00 */
[----:B------:R-:W1:Y:S01]  /*0090*/  LDCU.64 UR4, c[0x0][0x358] ;  /* 0x00006b00ff0477ac */ /* 0x000e620008000a00 */
[----:B0-----:R-:W-:-:S05]  /*00a0*/  IMAD.WIDE R2, R5, 0x4, R2 ;  /* 0x0000000405027825 */ /* 0x001fca00078e0202 */
[----:B-1----:R-:W-:Y:S01]  /*00b0*/  STG.E desc[UR4][R2.64], RZ ;  /* 0x000000ff02007986 */ /* 0x002fe2000c101904 */
[----:B------:R-:W-:Y:S05]  /*00c0*/  EXIT ;  /* 0x000000000000794d */ /* 0x000fea0003800000 */
.L_x_0:
[----:B------:R-:W-:-:S00]  /*00d0*/  BRA `(.L_x_0) ;  /* 0xfffffffc00fc7947 */ /* 0x000fc0000383ffff */
[----:B------:R-:W-:-:S00]  /*00e0*/  NOP ;  /* 0x0000000000007918 */ /* 0x000fc00000000000 */
        /* <DEDUP_REMOVED lines=9> */
.L_x_1:


//--------------------- .nv.shared.reserved.0     --------------------------
	.section	.nv.shared.reserved.0,"aw",@nobits
	.weak		__nv_reservedSMEM_offset_0_alias
	.size		__nv_reservedSMEM_offset_0_alias, 0, 64
	.other		__nv_reservedSMEM_offset_0_alias,@"STO_CUDA_RESERVED_SHARED STV_DEFAULT"
__nv_reservedSMEM_offset_0_alias:
	.zero		0
	.zero		64


//--------------------- .nv.constant0._Z18ctrl_kjyuat_kernelPfS_i --------------------------
	.section	.nv.constant0._Z18ctrl_kjyuat_kernelPfS_i,"a",@progbits
	.sectionflags	@""
	.align	4
.nv.constant0._Z18ctrl_kjyuat_kernelPfS_i:
	.zero		916


//--------------------- SYMBOLS --------------------------

	.type		.nv.reservedSmem.offset0,@object
	.size		.nv.reservedSmem.offset0,0x4
